//
// Generated by NVIDIA NVVM Compiler
//
// Compiler Build ID: CL-36424714
// Cuda compilation tools, release 13.0, V13.0.88
// Based on NVVM 20.0.0
//

.version 9.0
.target sm_100
.address_size 64

	// .globl	_Z7matMultPiS_S_
.extern .func  (.param .b32 func_retval0) vprintf
(
	.param .b64 vprintf_param_0,
	.param .b64 vprintf_param_1
)
;
.global .align 1 .b8 $str[39] = {91, 37, 100, 93, 91, 37, 100, 93, 61, 37, 100, 9, 40, 120, 41, 9, 37, 100, 9, 37, 100, 9, 37, 100, 9, 40, 121, 41, 9, 37, 100, 9, 37, 100, 9, 37, 100, 10};

.visible .entry _Z7matMultPiS_S_(
	.param .u64 .ptr .align 1 _Z7matMultPiS_S__param_0,
	.param .u64 .ptr .align 1 _Z7matMultPiS_S__param_1,
	.param .u64 .ptr .align 1 _Z7matMultPiS_S__param_2
)
{
	.reg .b32 	%r<24>;
	.reg .b64 	%rd<13>;

	ld.param.u64 	%rd1, [_Z7matMultPiS_S__param_0];
	ld.param.u64 	%rd2, [_Z7matMultPiS_S__param_1];
	ld.param.u64 	%rd3, [_Z7matMultPiS_S__param_2];
	cvta.to.global.u64 	%rd4, %rd3;
	mov.u32 	%r1, %ctaid.x;
	mov.u32 	%r2, %ntid.x;
	mov.u32 	%r3, %tid.x;
	mad.lo.s32 	%r4, %r1, %r2, %r3;
	mov.u32 	%r5, %ctaid.y;
	mov.u32 	%r6, %ntid.y;
	mov.u32 	%r7, %tid.y;
	mad.lo.s32 	%r8, %r5, %r6, %r7;
	shl.b32 	%r9, %r4, 2;
	add.s32 	%r10, %r9, %r8;
	mul.wide.s32 	%rd5, %r10, 4;
	add.s64 	%rd6, %rd4, %rd5;
	mov.b32 	%r11, 0;
	st.global.u32 	[%rd6], %r11;
	cvta.to.global.u64 	%rd7, %rd1;
	cvta.to.global.u64 	%rd8, %rd2;
	mul.wide.s32 	%rd9, %r9, 4;
	add.s64 	%rd10, %rd7, %rd9;
	ld.global.u32 	%r12, [%rd10];
	mul.wide.u32 	%rd11, %r8, 4;
	add.s64 	%rd12, %rd8, %rd11;
	ld.global.u32 	%r13, [%rd12];
	mul.lo.s32 	%r14, %r13, %r12;
	st.global.u32 	[%rd6], %r14;
	ld.global.u32 	%r15, [%rd10+4];
	ld.global.u32 	%r16, [%rd12+16];
	mad.lo.s32 	%r17, %r16, %r15, %r14;
	st.global.u32 	[%rd6], %r17;
	ld.global.u32 	%r18, [%rd10+8];
	ld.global.u32 	%r19, [%rd12+32];
	mad.lo.s32 	%r20, %r19, %r18, %r17;
	st.global.u32 	[%rd6], %r20;
	ld.global.u32 	%r21, [%rd10+12];
	ld.global.u32 	%r22, [%rd12+48];
	mad.lo.s32 	%r23, %r22, %r21, %r20;
	st.global.u32 	[%rd6], %r23;
	ret;

}
	// .globl	_Z10printIndexv
.visible .entry _Z10printIndexv()
{
	.local .align 8 .b8 	__local_depot1[40];
	.reg .b64 	%SP;
	.reg .b64 	%SPL;
	.reg .b32 	%r<13>;
	.reg .b64 	%rd<5>;

	mov.u64 	%SPL, __local_depot1;
	cvta.local.u64 	%SP, %SPL;
	add.u64 	%rd1, %SP, 0;
	add.u64 	%rd2, %SPL, 0;
	mov.u32 	%r1, %ctaid.x;
	mov.u32 	%r2, %ntid.x;
	mov.u32 	%r3, %tid.x;
	mad.lo.s32 	%r4, %r1, %r2, %r3;
	mov.u32 	%r5, %ctaid.y;
	mov.u32 	%r6, %ntid.y;
	mov.u32 	%r7, %tid.y;
	mad.lo.s32 	%r8, %r5, %r6, %r7;
	shl.b32 	%r9, %r4, 2;
	add.s32 	%r10, %r9, %r8;
	st.local.v2.u32 	[%rd2], {%r4, %r8};
	st.local.v2.u32 	[%rd2+8], {%r10, %r3};
	st.local.v2.u32 	[%rd2+16], {%r1, %r2};
	st.local.v2.u32 	[%rd2+24], {%r7, %r5};
	st.local.u32 	[%rd2+32], %r6;
	mov.u64 	%rd3, $str;
	cvta.global.u64 	%rd4, %rd3;
	{ // callseq 0, 0
	.param .b64 param0;
	st.param.b64 	[param0], %rd4;
	.param .b64 param1;
	st.param.b64 	[param1], %rd1;
	.param .b32 retval0;
	call.uni (retval0), 
	vprintf, 
	(
	param0, 
	param1
	);
	ld.param.b32 	%r11, [retval0];
	} // callseq 0
	ret;

}
	// .globl	_Z8dirtyMemPiS_S_
.visible .entry _Z8dirtyMemPiS_S_(
	.param .u64 .ptr .align 1 _Z8dirtyMemPiS_S__param_0,
	.param .u64 .ptr .align 1 _Z8dirtyMemPiS_S__param_1,
	.param .u64 .ptr .align 1 _Z8dirtyMemPiS_S__param_2
)
{
	.reg .b32 	%r<8>;
	.reg .b64 	%rd<11>;

	ld.param.u64 	%rd1, [_Z8dirtyMemPiS_S__param_0];
	ld.param.u64 	%rd2, [_Z8dirtyMemPiS_S__param_1];
	ld.param.u64 	%rd3, [_Z8dirtyMemPiS_S__param_2];
	cvta.to.global.u64 	%rd4, %rd3;
	cvta.to.global.u64 	%rd5, %rd2;
	cvta.to.global.u64 	%rd6, %rd1;
	mov.u32 	%r1, %ctaid.x;
	mov.u32 	%r2, %ntid.x;
	mov.u32 	%r3, %tid.x;
	mad.lo.s32 	%r4, %r1, %r2, %r3;
	mul.wide.s32 	%rd7, %r4, 4;
	add.s64 	%rd8, %rd6, %rd7;
	mov.b32 	%r5, -1;
	st.global.u32 	[%rd8], %r5;
	add.s64 	%rd9, %rd5, %rd7;
	mov.b32 	%r6, -2;
	st.global.u32 	[%rd9], %r6;
	add.s64 	%rd10, %rd4, %rd7;
	mov.b32 	%r7, -3;
	st.global.u32 	[%rd10], %r7;
	ret;

}


// ===== COMPILED SASS (sm_100) =====

	.target	sm_100

	.elftype	@"ET_EXEC"


//--------------------- .note.nv.tkinfo           --------------------------
	.section	.note.nv.tkinfo,"",@"SHT_NOTE"
	.sectionflags	@"SHF_NOTE_NV_TKINFO"
	.tkinfo
        /*0018*/ 	.word	0x00000002
        /*0030*/ 	.string	""
        /*0030*/ 	.string	"ptxas"
        /*0030*/ 	.string	"Cuda compilation tools, release 13.0, V13.0.88"
        /*0030*/ 	.string	"Build cuda_13.0.r13.0/compiler.36424714_0"
        /*0030*/ 	.string	"-arch sm_100 -m 64 "



//--------------------- .note.nv.cuinfo           --------------------------
	.section	.note.nv.cuinfo,"",@"SHT_NOTE"
	.sectionflags	@"SHF_NOTE_NV_CUINFO"
        /*0018*/ 	.short	0x0002
        /*001a*/ 	.short	0x0064
        /*001c*/ 	.short	0x0082
	.zero		2


//--------------------- .nv.info                  --------------------------
	.section	.nv.info,"",@"SHT_CUDA_INFO"
	.align	4


	//----- nvinfo : EIATTR_REGCOUNT
	.align		4
        /*0000*/ 	.byte	0x04, 0x2f
        /*0002*/ 	.short	(.L_2 - .L_1)
	.align		4
.L_1:
        /*0004*/ 	.word	index@(_Z7matMultPiS_S_)
        /*0008*/ 	.word	0x00000010


	//----- nvinfo : EIATTR_FRAME_SIZE
	.align		4
.L_2:
        /*000c*/ 	.byte	0x04, 0x11
        /*000e*/ 	.short	(.L_4 - .L_3)
	.align		4
.L_3:
        /*0010*/ 	.word	index@(_Z7matMultPiS_S_)
        /*0014*/ 	.word	0x00000000


	//----- nvinfo : EIATTR_REGCOUNT
	.align		4
.L_4:
        /*0018*/ 	.byte	0x04, 0x2f
        /*001a*/ 	.short	(.L_6 - .L_5)
	.align		4
.L_5:
        /*001c*/ 	.word	index@(_Z10printIndexv)
        /*0020*/ 	.word	0x00000018


	//----- nvinfo : EIATTR_FRAME_SIZE
	.align		4
.L_6:
        /*0024*/ 	.byte	0x04, 0x11
        /*0026*/ 	.short	(.L_8 - .L_7)
	.align		4
.L_7:
        /*0028*/ 	.word	index@(_Z10printIndexv)
        /*002c*/ 	.word	0x00000028


	//----- nvinfo : EIATTR_REGCOUNT
	.align		4
.L_8:
        /*0030*/ 	.byte	0x04, 0x2f
        /*0032*/ 	.short	(.L_10 - .L_9)
	.align		4
.L_9:
        /*0034*/ 	.word	index@(_Z8dirtyMemPiS_S_)
        /*0038*/ 	.word	0x00000010


	//----- nvinfo : EIATTR_FRAME_SIZE
	.align		4
.L_10:
        /*003c*/ 	.byte	0x04, 0x11
        /*003e*/ 	.short	(.L_12 - .L_11)
	.align		4
.L_11:
        /*0040*/ 	.word	index@(_Z8dirtyMemPiS_S_)
        /*0044*/ 	.word	0x00000000


	//----- nvinfo : EIATTR_MIN_STACK_SIZE
	.align		4
.L_12:
        /*0048*/ 	.byte	0x04, 0x12
        /*004a*/ 	.short	(.L_14 - .L_13)
	.align		4
.L_13:
        /*004c*/ 	.word	index@(_Z8dirtyMemPiS_S_)
        /*0050*/ 	.word	0x00000000


	//----- nvinfo : EIATTR_MIN_STACK_SIZE
	.align		4
.L_14:
        /*0054*/ 	.byte	0x04, 0x12
        /*0056*/ 	.short	(.L_16 - .L_15)
	.align		4
.L_15:
        /*0058*/ 	.word	index@(_Z10printIndexv)
        /*005c*/ 	.word	0x00000028


	//----- nvinfo : EIATTR_MIN_STACK_SIZE
	.align		4
.L_16:
        /*0060*/ 	.byte	0x04, 0x12
        /*0062*/ 	.short	(.L_18 - .L_17)
	.align		4
.L_17:
        /*0064*/ 	.word	index@(_Z7matMultPiS_S_)
        /*0068*/ 	.word	0x00000000
.L_18:


//--------------------- .nv.compat                --------------------------
	.section	.nv.compat,"",@"SHT_CUDA_COMPAT_INFO"
	.align	4
        /*0000*/ 	.byte	0x02, 0x09, 0x00, 0x00, 0x02, 0x02, 0x01, 0x00, 0x02, 0x05, 0x05, 0x00, 0x03, 0x07, 0x01, 0x01
        /*0010*/ 	.byte	0x02, 0x03, 0x00, 0x00, 0x02, 0x06, 0x01, 0x00, 0x04, 0x0b, 0x08, 0x00, 0x09, 0x00, 0x00, 0x00
        /*0020*/ 	.byte	0x00, 0x00, 0x00, 0x00


//--------------------- .nv.info._Z8dirtyMemPiS_S_ --------------------------
	.section	.nv.info._Z8dirtyMemPiS_S_,"",@"SHT_CUDA_INFO"
	.sectionflags	@""
	.align	4


	//----- nvinfo : EIATTR_CUDA_API_VERSION
	.align		4
        /*0000*/ 	.byte	0x04, 0x37
        /*0002*/ 	.short	(.L_20 - .L_19)
.L_19:
        /*0004*/ 	.word	0x00000082


	//----- nvinfo : EIATTR_KPARAM_INFO
	.align		4
.L_20:
        /*0008*/ 	.byte	0x04, 0x17
        /*000a*/ 	.short	(.L_22 - .L_21)
.L_21:
        /*000c*/ 	.word	0x00000000
        /*0010*/ 	.short	0x0002
        /*0012*/ 	.short	0x0010
        /*0014*/ 	.byte	0x00, 0xf5, 0x21, 0x00


	//----- nvinfo : EIATTR_KPARAM_INFO
	.align		4
.L_22:
        /*0018*/ 	.byte	0x04, 0x17
        /*001a*/ 	.short	(.L_24 - .L_23)
.L_23:
        /*001c*/ 	.word	0x00000000
        /*0020*/ 	.short	0x0001
        /*0022*/ 	.short	0x0008
        /*0024*/ 	.byte	0x00, 0xf5, 0x21, 0x00


	//----- nvinfo : EIATTR_KPARAM_INFO
	.align		4
.L_24:
        /*0028*/ 	.byte	0x04, 0x17
        /*002a*/ 	.short	(.L_26 - .L_25)
.L_25:
        /*002c*/ 	.word	0x00000000
        /*0030*/ 	.short	0x0000
        /*0032*/ 	.short	0x0000
        /*0034*/ 	.byte	0x00, 0xf5, 0x21, 0x00


	//----- nvinfo : EIATTR_SPARSE_MMA_MASK
	.align		4
.L_26:
        /*0038*/ 	.byte	0x03, 0x50
        /*003a*/ 	.short	0x0000


	//----- nvinfo : EIATTR_MAXREG_COUNT
	.align		4
        /*003c*/ 	.byte	0x03, 0x1b
        /*003e*/ 	.short	0x00ff


	//----- nvinfo : EIATTR_MERCURY_ISA_VERSION
	.align		4
        /*0040*/ 	.byte	0x03, 0x5f
        /*0042*/ 	.short	0x0101


	//----- nvinfo : EIATTR_VRC_CTA_INIT_COUNT
	.align		4
        /*0044*/ 	.byte	0x02, 0x4a
	.zero		1
	.zero		1


	//----- nvinfo : EIATTR_EXIT_INSTR_OFFSETS
	.align		4
        /*0048*/ 	.byte	0x04, 0x1c
        /*004a*/ 	.short	(.L_28 - .L_27)


	//   ....[0]....
.L_27:
        /*004c*/ 	.word	0x00000120


	//----- nvinfo : EIATTR_CBANK_PARAM_SIZE
	.align		4
.L_28:
        /*0050*/ 	.byte	0x03, 0x19
        /*0052*/ 	.short	0x0018


	//----- nvinfo : EIATTR_PARAM_CBANK
	.align		4
        /*0054*/ 	.byte	0x04, 0x0a
        /*0056*/ 	.short	(.L_30 - .L_29)
	.align		4
.L_29:
        /*0058*/ 	.word	index@(.nv.constant0._Z8dirtyMemPiS_S_)
        /*005c*/ 	.short	0x0380
        /*005e*/ 	.short	0x0018


	//----- nvinfo : EIATTR_SW_WAR
	.align		4
.L_30:
        /*0060*/ 	.byte	0x04, 0x36
        /*0062*/ 	.short	(.L_32 - .L_31)
.L_31:
        /*0064*/ 	.word	0x00000008
.L_32:


//--------------------- .nv.info._Z10printIndexv  --------------------------
	.section	.nv.info._Z10printIndexv,"",@"SHT_CUDA_INFO"
	.sectionflags	@""
	.align	4


	//----- nvinfo : EIATTR_CUDA_API_VERSION
	.align		4
        /*0000*/ 	.byte	0x04, 0x37
        /*0002*/ 	.short	(.L_34 - .L_33)
.L_33:
        /*0004*/ 	.word	0x00000082


	//----- nvinfo : EIATTR_SPARSE_MMA_MASK
	.align		4
.L_34:
        /*0008*/ 	.byte	0x03, 0x50
        /*000a*/ 	.short	0x0000


	//----- nvinfo : EIATTR_MAXREG_COUNT
	.align		4
        /*000c*/ 	.byte	0x03, 0x1b
        /*000e*/ 	.short	0x00ff


	//----- nvinfo : EIATTR_EXTERNS
	.align		4
        /*0010*/ 	.byte	0x04, 0x0f
        /*0012*/ 	.short	(.L_36 - .L_35)


	//   ....[0]....
	.align		4
.L_35:
        /*0014*/ 	.word	index@(vprintf)


	//----- nvinfo : EIATTR_MERCURY_ISA_VERSION
	.align		4
.L_36:
        /*0018*/ 	.byte	0x03, 0x5f
        /*001a*/ 	.short	0x0101


	//----- nvinfo : EIATTR_VRC_CTA_INIT_COUNT
	.align		4
        /*001c*/ 	.byte	0x02, 0x4a
	.zero		1
	.zero		1


	//----- nvinfo : EIATTR_SYSCALL_OFFSETS
	.align		4
        /*0020*/ 	.byte	0x04, 0x46
        /*0022*/ 	.short	(.L_38 - .L_37)


	//   ....[0]....
.L_37:
        /*0024*/ 	.word	0x000001a0


	//----- nvinfo : EIATTR_EXIT_INSTR_OFFSETS
	.align		4
.L_38:
        /*0028*/ 	.byte	0x04, 0x1c
        /*002a*/ 	.short	(.L_40 - .L_39)


	//   ....[0]....
.L_39:
        /*002c*/ 	.word	0x000001b0


	//----- nvinfo : EIATTR_SW_WAR
	.align		4
.L_40:
        /*0030*/ 	.byte	0x04, 0x36
        /*0032*/ 	.short	(.L_42 - .L_41)
.L_41:
        /*0034*/ 	.word	0x00000008
.L_42:


//--------------------- .nv.info._Z7matMultPiS_S_ --------------------------
	.section	.nv.info._Z7matMultPiS_S_,"",@"SHT_CUDA_INFO"
	.sectionflags	@""
	.align	4


	//----- nvinfo : EIATTR_CUDA_API_VERSION
	.align		4
        /*0000*/ 	.byte	0x04, 0x37
        /*0002*/ 	.short	(.L_44 - .L_43)
.L_43:
        /*0004*/ 	.word	0x00000082


	//----- nvinfo : EIATTR_KPARAM_INFO
	.align		4
.L_44:
        /*0008*/ 	.byte	0x04, 0x17
        /*000a*/ 	.short	(.L_46 - .L_45)
.L_45:
        /*000c*/ 	.word	0x00000000
        /*0010*/ 	.short	0x0002
        /*0012*/ 	.short	0x0010
        /*0014*/ 	.byte	0x00, 0xf5, 0x21, 0x00


	//----- nvinfo : EIATTR_KPARAM_INFO
	.align		4
.L_46:
        /*0018*/ 	.byte	0x04, 0x17
        /*001a*/ 	.short	(.L_48 - .L_47)
.L_47:
        /*001c*/ 	.word	0x00000000
        /*0020*/ 	.short	0x0001
        /*0022*/ 	.short	0x0008
        /*0024*/ 	.byte	0x00, 0xf5, 0x21, 0x00


	//----- nvinfo : EIATTR_KPARAM_INFO
	.align		4
.L_48:
        /*0028*/ 	.byte	0x04, 0x17
        /*002a*/ 	.short	(.L_50 - .L_49)
.L_49:
        /*002c*/ 	.word	0x00000000
        /*0030*/ 	.short	0x0000
        /*0032*/ 	.short	0x0000
        /*0034*/ 	.byte	0x00, 0xf5, 0x21, 0x00


	//----- nvinfo : EIATTR_SPARSE_MMA_MASK
	.align		4
.L_50:
        /*0038*/ 	.byte	0x03, 0x50
        /*003a*/ 	.short	0x0000


	//----- nvinfo : EIATTR_MAXREG_COUNT
	.align		4
        /*003c*/ 	.byte	0x03, 0x1b
        /*003e*/ 	.short	0x00ff


	//----- nvinfo : EIATTR_MERCURY_ISA_VERSION
	.align		4
        /*0040*/ 	.byte	0x03, 0x5f
        /*0042*/ 	.short	0x0101


	//----- nvinfo : EIATTR_VRC_CTA_INIT_COUNT
	.align		4
        /*0044*/ 	.byte	0x02, 0x4a
	.zero		1
	.zero		1


	//----- nvinfo : EIATTR_EXIT_INSTR_OFFSETS
	.align		4
        /*0048*/ 	.byte	0x04, 0x1c
        /*004a*/ 	.short	(.L_52 - .L_51)


	//   ....[0]....
.L_51:
        /*004c*/ 	.word	0x00000230


	//----- nvinfo : EIATTR_CBANK_PARAM_SIZE
	.align		4
.L_52:
        /*0050*/ 	.byte	0x03, 0x19
        /*0052*/ 	.short	0x0018


	//----- nvinfo : EIATTR_PARAM_CBANK
	.align		4
        /*0054*/ 	.byte	0x04, 0x0a
        /*0056*/ 	.short	(.L_54 - .L_53)
	.align		4
.L_53:
        /*0058*/ 	.word	index@(.nv.constant0._Z7matMultPiS_S_)
        /*005c*/ 	.short	0x0380
        /*005e*/ 	.short	0x0018


	//----- nvinfo : EIATTR_SW_WAR
	.align		4
.L_54:
        /*0060*/ 	.byte	0x04, 0x36
        /*0062*/ 	.short	(.L_56 - .L_55)
.L_55:
        /*0064*/ 	.word	0x00000008
.L_56:


//--------------------- .nv.callgraph             --------------------------
	.section	.nv.callgraph,"",@"SHT_CUDA_CALLGRAPH"
	.align	4
	.sectionentsize	8
	.align		4
        /*0000*/ 	.word	0x00000000
	.align		4
        /*0004*/ 	.word	0xffffffff
	.align		4
        /*0008*/ 	.word	index@(_Z10printIndexv)
	.align		4
        /*000c*/ 	.word	index@(vprintf)
	.align		4
        /*0010*/ 	.word	0x00000000
	.align		4
        /*0014*/ 	.word	0xfffffffe
	.align		4
        /*0018*/ 	.word	0x00000000
	.align		4
        /*001c*/ 	.word	0xfffffffd
	.align		4
        /*0020*/ 	.word	0x00000000
	.align		4
        /*0024*/ 	.word	0xfffffffc


//--------------------- .nv.constant4             --------------------------
	.section	.nv.constant4,"a",@progbits
	.align	8
	.align		8
.nv.constant4:
        /*0000*/ 	.dword	$str
	.align		8
        /*0008*/ 	.dword	vprintf


//--------------------- .text._Z8dirtyMemPiS_S_   --------------------------
	.section	.text._Z8dirtyMemPiS_S_,"ax",@progbits
	.align	128
        .global         _Z8dirtyMemPiS_S_
        .type           _Z8dirtyMemPiS_S_,@function
        .size           _Z8dirtyMemPiS_S_,(.L_x_4 - _Z8dirtyMemPiS_S_)
        .other          _Z8dirtyMemPiS_S_,@"STO_CUDA_ENTRY STV_DEFAULT"
_Z8dirtyMemPiS_S_:
.text._Z8dirtyMemPiS_S_:
[----:B------:R-:W-:Y:S01]  /*0000*/  LDC R1, c[0x0][0x37c] ;  /* 0x0000df00ff017b82 */ /* 0x000fe20000000800 */
[----:B------:R-:W0:Y:S07]  /*0010*/  S2R R0, SR_TID.X ;  /* 0x0000000000007919 */ /* 0x000e2e0000002100 */
[----:B------:R-:W0:Y:S01]  /*0020*/  S2UR UR6, SR_CTAID.X ;  /* 0x00000000000679c3 */ /* 0x000e220000002500 */
[----:B------:R-:W1:Y:S01]  /*0030*/  LDCU.64 UR4, c[0x0][0x358] ;  /* 0x00006b00ff0477ac */ /* 0x000e620008000a00 */
[----:B------:R-:W-:-:S02]  /*0040*/  MOV R11, 0xfffffffe ;  /* 0xfffffffe000b7802 */ /* 0x000fc40000000f00 */
[----:B------:R-:W-:-:S04]  /*0050*/  MOV R13, 0xfffffffd ;  /* 0xfffffffd000d7802 */ /* 0x000fc80000000f00 */
[----:B------:R-:W0:Y:S08]  /*0060*/  LDC R9, c[0x0][0x360] ;  /* 0x0000d800ff097b82 */ /* 0x000e300000000800 */
[----:B------:R-:W2:Y:S08]  /*0070*/  LDC.64 R2, c[0x0][0x380] ;  /* 0x0000e000ff027b82 */ /* 0x000eb00000000a00 */
[----:B------:R-:W3:Y:S08]  /*0080*/  LDC.64 R4, c[0x0][0x388] ;  /* 0x0000e200ff047b82 */ /* 0x000ef00000000a00 */
[----:B------:R-:W4:Y:S01]  /*0090*/  LDC.64 R6, c[0x0][0x390] ;  /* 0x0000e400ff067b82 */ /* 0x000f220000000a00 */
[----:B0-----:R-:W-:-:S04]  /*00a0*/  IMAD R9, R9, UR6, R0 ;  /* 0x0000000609097c24 */ /* 0x001fc8000f8e0200 */
[----:B--2---:R-:W-:-:S04]  /*00b0*/  IMAD.WIDE R2, R9, 0x4, R2 ;  /* 0x0000000409027825 */ /* 0x004fc800078e0202 */
[----:B---3--:R-:W-:-:S04]  /*00c0*/  IMAD.WIDE R4, R9, 0x4, R4 ;  /* 0x0000000409047825 */ /* 0x008fc800078e0204 */
[----:B----4-:R-:W-:Y:S01]  /*00d0*/  IMAD.WIDE R6, R9, 0x4, R6 ;  /* 0x0000000409067825 */ /* 0x010fe200078e0206 */
[----:B------:R-:W-:-:S05]  /*00e0*/  MOV R9, 0xffffffff ;  /* 0xffffffff00097802 */ /* 0x000fca0000000f00 */
[----:B-1----:R-:W-:Y:S04]  /*00f0*/  STG.E desc[UR4][R2.64], R9 ;  /* 0x0000000902007986 */ /* 0x002fe8000c101904 */
[----:B------:R-:W-:Y:S04]  /*0100*/  STG.E desc[UR4][R4.64], R11 ;  /* 0x0000000b04007986 */ /* 0x000fe8000c101904 */
[----:B------:R-:W-:Y:S01]  /*0110*/  STG.E desc[UR4][R6.64], R13 ;  /* 0x0000000d06007986 */ /* 0x000fe2000c101904 */
[----:B------:R-:W-:Y:S05]  /*0120*/  EXIT ;  /* 0x000000000000794d */ /* 0x000fea0003800000 */
.L_x_0:
[----:B------:R-:W-:-:S00]  /*0130*/  BRA `(.L_x_0) ;  /* 0xfffffffc00fc7947 */ /* 0x000fc0000383ffff */
[----:B------:R-:W-:-:S00]  /*0140*/  NOP ;  /* 0x0000000000007918 */ /* 0x000fc00000000000 */
        /* <DEDUP_REMOVED lines=11> */
.L_x_4:


//--------------------- .text._Z10printIndexv     --------------------------
	.section	.text._Z10printIndexv,"ax",@progbits
	.align	128
        .global         _Z10printIndexv
        .type           _Z10printIndexv,@function
        .size           _Z10printIndexv,(.L_x_5 - _Z10printIndexv)
        .other          _Z10printIndexv,@"STO_CUDA_ENTRY STV_DEFAULT"
_Z10printIndexv:
.text._Z10printIndexv:
[----:B------:R-:W0:Y:S01]  /*0000*/  LDC R1, c[0x0][0x37c] ;  /* 0x0000df00ff017b82 */ /* 0x000e220000000800 */
[----:B------:R-:W1:Y:S01]  /*0010*/  S2R R5, SR_CTAID.Y ;  /* 0x0000000000057919 */ /* 0x000e620000002600 */
[----:B------:R-:W2:Y:S06]  /*0020*/  LDCU UR5, c[0x0][0x2fc] ;  /* 0x00005f80ff0577ac */ /* 0x000eac0008000800 */
[----:B------:R-:W3:Y:S01]  /*0030*/  LDC R13, c[0x0][0x360] ;  /* 0x0000d800ff0d7b82 */ /* 0x000ee20000000800 */
[----:B0-----:R-:W-:Y:S01]  /*0040*/  VIADD R1, R1, 0xffffffd8 ;  /* 0xffffffd801017836 */ /* 0x001fe20000000000 */
[----:B------:R-:W3:Y:S01]  /*0050*/  S2R R12, SR_CTAID.X ;  /* 0x00000000000c7919 */ /* 0x000ee20000002500 */
[----:B------:R-:W-:Y:S01]  /*0060*/  MOV R0, 0x8 ;  /* 0x0000000800007802 */ /* 0x000fe20000000f00 */
[----:B------:R-:W0:Y:S01]  /*0070*/  LDCU UR4, c[0x0][0x2f8] ;  /* 0x00005f00ff0477ac */ /* 0x000e220008000800 */
[----:B------:R-:W4:Y:S03]  /*0080*/  S2R R9, SR_TID.X ;  /* 0x0000000000097919 */ /* 0x000f260000002100 */
[----:B------:R-:W5:Y:S01]  /*0090*/  LDC R14, c[0x0][0x364] ;  /* 0x0000d900ff0e7b82 */ /* 0x000f620000000800 */
[----:B------:R-:W1:Y:S01]  /*00a0*/  LDCU.64 UR6, c[0x4][URZ] ;  /* 0x01000000ff0677ac */ /* 0x000e620008000a00 */
[----:B------:R-:W1:Y:S06]  /*00b0*/  S2R R4, SR_TID.Y ;  /* 0x0000000000047919 */ /* 0x000e6c0000002200 */
[----:B------:R1:W1:Y:S01]  /*00c0*/  LDC.64 R10, c[0x4][R0] ;  /* 0x01000000000a7b82 */ /* 0x0002620000000a00 */
[----:B0-----:R-:W-:-:S05]  /*00d0*/  IADD3 R6, P0, PT, R1, UR4, RZ ;  /* 0x0000000401067c10 */ /* 0x001fca000ff1e0ff */
[----:B--2---:R-:W-:Y:S01]  /*00e0*/  IMAD.X R7, RZ, RZ, UR5, P0 ;  /* 0x00000005ff077e24 */ /* 0x004fe200080e06ff */
[----:B-----5:R-:W-:Y:S04]  /*00f0*/  STL [R1+0x20], R14 ;  /* 0x0000200e01007387 */ /* 0x020fe80000100800 */
[----:B---3--:R-:W-:Y:S01]  /*0100*/  STL.64 [R1+0x10], R12 ;  /* 0x0000100c01007387 */ /* 0x008fe20000100a00 */
[----:B----4-:R-:W-:Y:S02]  /*0110*/  IMAD R2, R12, R13, R9 ;  /* 0x0000000d0c027224 */ /* 0x010fe400078e0209 */
[----:B-1----:R-:W-:Y:S01]  /*0120*/  IMAD R3, R5, R14, R4 ;  /* 0x0000000e05037224 */ /* 0x002fe200078e0204 */
[----:B------:R0:W-:Y:S04]  /*0130*/  STL.64 [R1+0x18], R4 ;  /* 0x0000180401007387 */ /* 0x0001e80000100a00 */
[----:B------:R-:W-:Y:S01]  /*0140*/  LEA R8, R2, R3, 0x2 ;  /* 0x0000000302087211 */ /* 0x000fe200078e10ff */
[----:B------:R1:W-:Y:S04]  /*0150*/  STL.64 [R1], R2 ;  /* 0x0000000201007387 */ /* 0x0003e80000100a00 */
[----:B------:R1:W-:Y:S01]  /*0160*/  STL.64 [R1+0x8], R8 ;  /* 0x0000080801007387 */ /* 0x0003e20000100a00 */
[----:B0-----:R-:W-:Y:S01]  /*0170*/  IMAD.U32 R4, RZ, RZ, UR6 ;  /* 0x00000006ff047e24 */ /* 0x001fe2000f8e00ff */
[----:B------:R-:W-:-:S07]  /*0180*/  MOV R5, UR7 ;  /* 0x0000000700057c02 */ /* 0x000fce0008000f00 */
[----:B------:R-:W-:-:S07]  /*0190*/  LEPC R20, `(.L_x_1) ;  /* 0x000000001014794e */ /* 0x000fce0000000000 */
[----:B-1----:R-:W-:Y:S05]  /*01a0*/  CALL.ABS.NOINC R10 ;  /* 0x000000000a007343 */ /* 0x002fea0003c00000 */
.L_x_1:
[----:B------:R-:W-:Y:S05]  /*01b0*/  EXIT ;  /* 0x000000000000794d */ /* 0x000fea0003800000 */
.L_x_2:
        /* <DEDUP_REMOVED lines=12> */
.L_x_5:


//--------------------- .text._Z7matMultPiS_S_    --------------------------
	.section	.text._Z7matMultPiS_S_,"ax",@progbits
	.align	128
        .global         _Z7matMultPiS_S_
        .type           _Z7matMultPiS_S_,@function
        .size           _Z7matMultPiS_S_,(.L_x_6 - _Z7matMultPiS_S_)
        .other          _Z7matMultPiS_S_,@"STO_CUDA_ENTRY STV_DEFAULT"
_Z7matMultPiS_S_:
.text._Z7matMultPiS_S_:
[----:B------:R-:W-:Y:S01]  /*0000*/  LDC R1, c[0x0][0x37c] ;  /* 0x0000df00ff017b82 */ /* 0x000fe20000000800 */
[----:B------:R-:W0:Y:S07]  /*0010*/  S2R R9, SR_TID.X ;  /* 0x0000000000097919 */ /* 0x000e2e0000002100 */
[----:B------:R-:W0:Y:S01]  /*0020*/  S2UR UR4, SR_CTAID.X ;  /* 0x00000000000479c3 */ /* 0x000e220000002500 */
[----:B------:R-:W1:Y:S07]  /*0030*/  S2R R11, SR_TID.Y ;  /* 0x00000000000b7919 */ /* 0x000e6e0000002200 */
[----:B------:R-:W0:Y:S08]  /*0040*/  LDC R0, c[0x0][0x360] ;  /* 0x0000d800ff007b82 */ /* 0x000e300000000800 */
[----:B------:R-:W1:Y:S08]  /*0050*/  S2UR UR6, SR_CTAID.Y ;  /* 0x00000000000679c3 */ /* 0x000e700000002600 */
[----:B------:R-:W1:Y:S08]  /*0060*/  LDC R8, c[0x0][0x364] ;  /* 0x0000d900ff087b82 */ /* 0x000e700000000800 */
[----:B------:R-:W2:Y:S01]  /*0070*/  LDC.64 R2, c[0x0][0x390] ;  /* 0x0000e400ff027b82 */ /* 0x000ea20000000a00 */
[----:B0-----:R-:W-:Y:S01]  /*0080*/  IMAD R0, R0, UR4, R9 ;  /* 0x0000000400007c24 */ /* 0x001fe2000f8e0209 */
[----:B------:R-:W0:Y:S04]  /*0090*/  LDCU.64 UR4, c[0x0][0x358] ;  /* 0x00006b00ff0477ac */ /* 0x000e280008000a00 */
[----:B------:R-:W-:-:S02]  /*00a0*/  SHF.L.U32 R0, R0, 0x2, RZ ;  /* 0x0000000200007819 */ /* 0x000fc400000006ff */
[----:B------:R-:W3:Y:S08]  /*00b0*/  LDC.64 R4, c[0x0][0x380] ;  /* 0x0000e000ff047b82 */ /* 0x000ef00000000a00 */
[----:B------:R-:W4:Y:S01]  /*00c0*/  LDC.64 R6, c[0x0][0x388] ;  /* 0x0000e200ff067b82 */ /* 0x000f220000000a00 */
[----:B-1----:R-:W-:-:S05]  /*00d0*/  IMAD R9, R8, UR6, R11 ;  /* 0x0000000608097c24 */ /* 0x002fca000f8e020b */
[----:B------:R-:W-:-:S05]  /*00e0*/  IADD3 R11, PT, PT, R9, R0, RZ ;  /* 0x00000000090b7210 */ /* 0x000fca0007ffe0ff */
[----:B--2---:R-:W-:-:S04]  /*00f0*/  IMAD.WIDE R2, R11, 0x4, R2 ;  /* 0x000000040b027825 */ /* 0x004fc800078e0202 */
[----:B---3--:R-:W-:Y:S01]  /*0100*/  IMAD.WIDE R4, R0, 0x4, R4 ;  /* 0x0000000400047825 */ /* 0x008fe200078e0204 */
[----:B0-----:R-:W-:Y:S04]  /*0110*/  STG.E desc[UR4][R2.64], RZ ;  /* 0x000000ff02007986 */ /* 0x001fe8000c101904 */
[----:B------:R-:W2:Y:S01]  /*0120*/  LDG.E R0, desc[UR4][R4.64] ;  /* 0x0000000404007981 */ /* 0x000ea2000c1e1900 */
[----:B----4-:R-:W-:-:S05]  /*0130*/  IMAD.WIDE.U32 R6, R9, 0x4, R6 ;  /* 0x0000000409067825 */ /* 0x010fca00078e0006 */
[----:B------:R-:W2:Y:S02]  /*0140*/  LDG.E R9, desc[UR4][R6.64] ;  /* 0x0000000406097981 */ /* 0x000ea4000c1e1900 */
[----:B--2---:R-:W-:-:S05]  /*0150*/  IMAD R9, R0, R9, RZ ;  /* 0x0000000900097224 */ /* 0x004fca00078e02ff */
[----:B------:R0:W-:Y:S04]  /*0160*/  STG.E desc[UR4][R2.64], R9 ;  /* 0x0000000902007986 */ /* 0x0001e8000c101904 */
[----:B------:R-:W2:Y:S04]  /*0170*/  LDG.E R0, desc[UR4][R4.64+0x4] ;  /* 0x0000040404007981 */ /* 0x000ea8000c1e1900 */
[----:B------:R-:W2:Y:S02]  /*0180*/  LDG.E R8, desc[UR4][R6.64+0x10] ;  /* 0x0000100406087981 */ /* 0x000ea4000c1e1900 */
[----:B--2---:R-:W-:-:S05]  /*0190*/  IMAD R11, R0, R8, R9 ;  /* 0x00000008000b7224 */ /* 0x004fca00078e0209 */
[----:B------:R-:W-:Y:S04]  /*01a0*/  STG.E desc[UR4][R2.64], R11 ;  /* 0x0000000b02007986 */ /* 0x000fe8000c101904 */
[----:B------:R-:W2:Y:S04]  /*01b0*/  LDG.E R0, desc[UR4][R4.64+0x8] ;  /* 0x0000080404007981 */ /* 0x000ea8000c1e1900 */
[----:B------:R-:W2:Y:S02]  /*01c0*/  LDG.E R8, desc[UR4][R6.64+0x20] ;  /* 0x0000200406087981 */ /* 0x000ea4000c1e1900 */
[----:B--2---:R-:W-:-:S05]  /*01d0*/  IMAD R13, R0, R8, R11 ;  /* 0x00000008000d7224 */ /* 0x004fca00078e020b */
[----:B------:R-:W-:Y:S04]  /*01e0*/  STG.E desc[UR4][R2.64], R13 ;  /* 0x0000000d02007986 */ /* 0x000fe8000c101904 */
[----:B------:R-:W0:Y:S04]  /*01f0*/  LDG.E R0, desc[UR4][R4.64+0xc] ;  /* 0x00000c0404007981 */ /* 0x000e28000c1e1900 */
[----:B------:R-:W0:Y:S02]  /*0200*/  LDG.E R8, desc[UR4][R6.64+0x30] ;  /* 0x0000300406087981 */ /* 0x000e24000c1e1900 */
[----:B0-----:R-:W-:-:S05]  /*0210*/  IMAD R9, R0, R8, R13 ;  /* 0x0000000800097224 */ /* 0x001fca00078e020d */
[----:B------:R-:W-:Y:S01]  /*0220*/  STG.E desc[UR4][R2.64], R9 ;  /* 0x0000000902007986 */ /* 0x000fe2000c101904 */
[----:B------:R-:W-:Y:S05]  /*0230*/  EXIT ;  /* 0x000000000000794d */ /* 0x000fea0003800000 */
.L_x_3:
        /* <DEDUP_REMOVED lines=12> */
.L_x_6:


//--------------------- .nv.global.init           --------------------------
	.section	.nv.global.init,"aw",@progbits
.nv.global.init:
	.type		$str,@object
	.size		$str,(.L_0 - $str)
$str:
        /*0000*/ 	.byte	0x5b, 0x25, 0x64, 0x5d, 0x5b, 0x25, 0x64, 0x5d, 0x3d, 0x25, 0x64, 0x09, 0x28, 0x78, 0x29, 0x09
        /*0010*/ 	.byte	0x25, 0x64, 0x09, 0x25, 0x64, 0x09, 0x25, 0x64, 0x09, 0x28, 0x79, 0x29, 0x09, 0x25, 0x64, 0x09
        /*0020*/ 	.byte	0x25, 0x64, 0x09, 0x25, 0x64, 0x0a, 0x00
.L_0:


//--------------------- .nv.shared.reserved.0     --------------------------
	.section	.nv.shared.reserved.0,"aw",@nobits
	.weak		__nv_reservedSMEM_offset_0_alias
	.size		__nv_reservedSMEM_offset_0_alias, 0, 64
	.other		__nv_reservedSMEM_offset_0_alias,@"STO_CUDA_RESERVED_SHARED STV_DEFAULT"
__nv_reservedSMEM_offset_0_alias:
	.zero		0
	.zero		64


//--------------------- .nv.constant0._Z8dirtyMemPiS_S_ --------------------------
	.section	.nv.constant0._Z8dirtyMemPiS_S_,"a",@progbits
	.sectionflags	@""
	.align	4
.nv.constant0._Z8dirtyMemPiS_S_:
	.zero		920


//--------------------- .nv.constant0._Z10printIndexv --------------------------
	.section	.nv.constant0._Z10printIndexv,"a",@progbits
	.sectionflags	@""
	.align	4
.nv.constant0._Z10printIndexv:
	.zero		896


//--------------------- .nv.constant0._Z7matMultPiS_S_ --------------------------
	.section	.nv.constant0._Z7matMultPiS_S_,"a",@progbits
	.sectionflags	@""
	.align	4
.nv.constant0._Z7matMultPiS_S_:
	.zero		920


//--------------------- SYMBOLS --------------------------

	.type		.nv.reservedSmem.offset0,@object
	.size		.nv.reservedSmem.offset0,0x4
	.type		vprintf,@function
